//
// Generated by NVIDIA NVVM Compiler
//
// Compiler Build ID: CL-36424714
// Cuda compilation tools, release 13.0, V13.0.88
// Based on NVVM 20.0.0
//

.version 9.0
.target sm_100
.address_size 64

	// .globl	_Z9suma_vectPiS_S_

.visible .entry _Z9suma_vectPiS_S_(
	.param .u64 .ptr .align 1 _Z9suma_vectPiS_S__param_0,
	.param .u64 .ptr .align 1 _Z9suma_vectPiS_S__param_1,
	.param .u64 .ptr .align 1 _Z9suma_vectPiS_S__param_2
)
{
	.reg .pred 	%p<2>;
	.reg .b32 	%r<5>;
	.reg .b64 	%rd<11>;

	ld.param.u64 	%rd1, [_Z9suma_vectPiS_S__param_0];
	ld.param.u64 	%rd2, [_Z9suma_vectPiS_S__param_1];
	ld.param.u64 	%rd3, [_Z9suma_vectPiS_S__param_2];
	mov.u32 	%r1, %ctaid.x;
	setp.gt.u32 	%p1, %r1, 9;
	@%p1 bra 	$L__BB0_2;
	cvta.to.global.u64 	%rd4, %rd1;
	cvta.to.global.u64 	%rd5, %rd2;
	cvta.to.global.u64 	%rd6, %rd3;
	mul.wide.u32 	%rd7, %r1, 4;
	add.s64 	%rd8, %rd4, %rd7;
	ld.global.u32 	%r2, [%rd8];
	add.s64 	%rd9, %rd5, %rd7;
	ld.global.u32 	%r3, [%rd9];
	add.s32 	%r4, %r3, %r2;
	add.s64 	%rd10, %rd6, %rd7;
	st.global.u32 	[%rd10], %r4;
$L__BB0_2:
	ret;

}


// ===== COMPILED SASS (sm_100) =====

	.target	sm_100

	.elftype	@"ET_EXEC"


//--------------------- .note.nv.tkinfo           --------------------------
	.section	.note.nv.tkinfo,"",@"SHT_NOTE"
	.sectionflags	@"SHF_NOTE_NV_TKINFO"
	.tkinfo
        /*0018*/ 	.word	0x00000002
        /*0030*/ 	.string	""
        /*0030*/ 	.string	"ptxas"
        /*0030*/ 	.string	"Cuda compilation tools, release 13.0, V13.0.88"
        /*0030*/ 	.string	"Build cuda_13.0.r13.0/compiler.36424714_0"
        /*0030*/ 	.string	"-arch sm_100 -m 64 "



//--------------------- .note.nv.cuinfo           --------------------------
	.section	.note.nv.cuinfo,"",@"SHT_NOTE"
	.sectionflags	@"SHF_NOTE_NV_CUINFO"
        /*0018*/ 	.short	0x0002
        /*001a*/ 	.short	0x0064
        /*001c*/ 	.short	0x0082
	.zero		2


//--------------------- .nv.info                  --------------------------
	.section	.nv.info,"",@"SHT_CUDA_INFO"
	.align	4


	//----- nvinfo : EIATTR_REGCOUNT
	.align		4
        /*0000*/ 	.byte	0x04, 0x2f
        /*0002*/ 	.short	(.L_1 - .L_0)
	.align		4
.L_0:
        /*0004*/ 	.word	index@(_Z9suma_vectPiS_S_)
        /*0008*/ 	.word	0x0000000c


	//----- nvinfo : EIATTR_FRAME_SIZE
	.align		4
.L_1:
        /*000c*/ 	.byte	0x04, 0x11
        /*000e*/ 	.short	(.L_3 - .L_2)
	.align		4
.L_2:
        /*0010*/ 	.word	index@(_Z9suma_vectPiS_S_)
        /*0014*/ 	.word	0x00000000


	//----- nvinfo : EIATTR_MIN_STACK_SIZE
	.align		4
.L_3:
        /*0018*/ 	.byte	0x04, 0x12
        /*001a*/ 	.short	(.L_5 - .L_4)
	.align		4
.L_4:
        /*001c*/ 	.word	index@(_Z9suma_vectPiS_S_)
        /*0020*/ 	.word	0x00000000
.L_5:


//--------------------- .nv.compat                --------------------------
	.section	.nv.compat,"",@"SHT_CUDA_COMPAT_INFO"
	.align	4
        /*0000*/ 	.byte	0x02, 0x09, 0x00, 0x00, 0x02, 0x02, 0x01, 0x00, 0x02, 0x05, 0x05, 0x00, 0x03, 0x07, 0x01, 0x01
        /*0010*/ 	.byte	0x02, 0x03, 0x00, 0x00, 0x02, 0x06, 0x01, 0x00, 0x04, 0x0b, 0x08, 0x00, 0x09, 0x00, 0x00, 0x00
        /*0020*/ 	.byte	0x00, 0x00, 0x00, 0x00


//--------------------- .nv.info._Z9suma_vectPiS_S_ --------------------------
	.section	.nv.info._Z9suma_vectPiS_S_,"",@"SHT_CUDA_INFO"
	.sectionflags	@""
	.align	4


	//----- nvinfo : EIATTR_CUDA_API_VERSION
	.align		4
        /*0000*/ 	.byte	0x04, 0x37
        /*0002*/ 	.short	(.L_7 - .L_6)
.L_6:
        /*0004*/ 	.word	0x00000082


	//----- nvinfo : EIATTR_KPARAM_INFO
	.align		4
.L_7:
        /*0008*/ 	.byte	0x04, 0x17
        /*000a*/ 	.short	(.L_9 - .L_8)
.L_8:
        /*000c*/ 	.word	0x00000000
        /*0010*/ 	.short	0x0002
        /*0012*/ 	.short	0x0010
        /*0014*/ 	.byte	0x00, 0xf5, 0x21, 0x00


	//----- nvinfo : EIATTR_KPARAM_INFO
	.align		4
.L_9:
        /*0018*/ 	.byte	0x04, 0x17
        /*001a*/ 	.short	(.L_11 - .L_10)
.L_10:
        /*001c*/ 	.word	0x00000000
        /*0020*/ 	.short	0x0001
        /*0022*/ 	.short	0x0008
        /*0024*/ 	.byte	0x00, 0xf5, 0x21, 0x00


	//----- nvinfo : EIATTR_KPARAM_INFO
	.align		4
.L_11:
        /*0028*/ 	.byte	0x04, 0x17
        /*002a*/ 	.short	(.L_13 - .L_12)
.L_12:
        /*002c*/ 	.word	0x00000000
        /*0030*/ 	.short	0x0000
        /*0032*/ 	.short	0x0000
        /*0034*/ 	.byte	0x00, 0xf5, 0x21, 0x00


	//----- nvinfo : EIATTR_SPARSE_MMA_MASK
	.align		4
.L_13:
        /*0038*/ 	.byte	0x03, 0x50
        /*003a*/ 	.short	0x0000


	//----- nvinfo : EIATTR_MAXREG_COUNT
	.align		4
        /*003c*/ 	.byte	0x03, 0x1b
        /*003e*/ 	.short	0x00ff


	//----- nvinfo : EIATTR_MERCURY_ISA_VERSION
	.align		4
        /*0040*/ 	.byte	0x03, 0x5f
        /*0042*/ 	.short	0x0101


	//----- nvinfo : EIATTR_VRC_CTA_INIT_COUNT
	.align		4
        /*0044*/ 	.byte	0x02, 0x4a
	.zero		1
	.zero		1


	//----- nvinfo : EIATTR_EXIT_INSTR_OFFSETS
	.align		4
        /*0048*/ 	.byte	0x04, 0x1c
        /*004a*/ 	.short	(.L_15 - .L_14)


	//   ....[0]....
.L_14:
        /*004c*/ 	.word	0x00000030


	//   ....[1]....
        /*0050*/ 	.word	0x000000f0


	//----- nvinfo : EIATTR_CBANK_PARAM_SIZE
	.align		4
.L_15:
        /*0054*/ 	.byte	0x03, 0x19
        /*0056*/ 	.short	0x0018


	//----- nvinfo : EIATTR_PARAM_CBANK
	.align		4
        /*0058*/ 	.byte	0x04, 0x0a
        /*005a*/ 	.short	(.L_17 - .L_16)
	.align		4
.L_16:
        /*005c*/ 	.word	index@(.nv.constant0._Z9suma_vectPiS_S_)
        /*0060*/ 	.short	0x0380
        /*0062*/ 	.short	0x0018


	//----- nvinfo : EIATTR_SW_WAR
	.align		4
.L_17:
        /*0064*/ 	.byte	0x04, 0x36
        /*0066*/ 	.short	(.L_19 - .L_18)
.L_18:
        /*0068*/ 	.word	0x00000008
.L_19:


//--------------------- .nv.callgraph             --------------------------
	.section	.nv.callgraph,"",@"SHT_CUDA_CALLGRAPH"
	.align	4
	.sectionentsize	8
	.align		4
        /*0000*/ 	.word	0x00000000
	.align		4
        /*0004*/ 	.word	0xffffffff
	.align		4
        /*0008*/ 	.word	0x00000000
	.align		4
        /*000c*/ 	.word	0xfffffffe
	.align		4
        /*0010*/ 	.word	0x00000000
	.align		4
        /*0014*/ 	.word	0xfffffffd
	.align		4
        /*0018*/ 	.word	0x00000000
	.align		4
        /*001c*/ 	.word	0xfffffffc


//--------------------- .text._Z9suma_vectPiS_S_  --------------------------
	.section	.text._Z9suma_vectPiS_S_,"ax",@progbits
	.align	128
        .global         _Z9suma_vectPiS_S_
        .type           _Z9suma_vectPiS_S_,@function
        .size           _Z9suma_vectPiS_S_,(.L_x_1 - _Z9suma_vectPiS_S_)
        .other          _Z9suma_vectPiS_S_,@"STO_CUDA_ENTRY STV_DEFAULT"
_Z9suma_vectPiS_S_:
.text._Z9suma_vectPiS_S_:
[----:B------:R-:W-:Y:S01]  /*0000*/  LDC R1, c[0x0][0x37c] ;  /* 0x0000df00ff017b82 */ /* 0x000fe20000000800 */
[----:B------:R-:W0:Y:S02]  /*0010*/  S2R R9, SR_CTAID.X ;  /* 0x0000000000097919 */ /* 0x000e240000002500 */
[----:B0-----:R-:W-:-:S13]  /*0020*/  ISETP.GT.U32.AND P0, PT, R9, 0x9, PT ;  /* 0x000000090900780c */ /* 0x001fda0003f04070 */
[----:B------:R-:W-:Y:S05]  /*0030*/  @P0 EXIT ;  /* 0x000000000000094d */ /* 0x000fea0003800000 */
[----:B------:R-:W0:Y:S01]  /*0040*/  LDC.64 R2, c[0x0][0x380] ;  /* 0x0000e000ff027b82 */ /* 0x000e220000000a00 */
[----:B------:R-:W1:Y:S07]  /*0050*/  LDCU.64 UR4, c[0x0][0x358] ;  /* 0x00006b00ff0477ac */ /* 0x000e6e0008000a00 */
[----:B------:R-:W2:Y:S08]  /*0060*/  LDC.64 R4, c[0x0][0x388] ;  /* 0x0000e200ff047b82 */ /* 0x000eb00000000a00 */
[----:B------:R-:W3:Y:S01]  /*0070*/  LDC.64 R6, c[0x0][0x390] ;  /* 0x0000e400ff067b82 */ /* 0x000ee20000000a00 */
[----:B0-----:R-:W-:-:S06]  /*0080*/  IMAD.WIDE.U32 R2, R9, 0x4, R2 ;  /* 0x0000000409027825 */ /* 0x001fcc00078e0002 */
[----:B-1----:R-:W4:Y:S01]  /*0090*/  LDG.E R2, desc[UR4][R2.64] ;  /* 0x0000000402027981 */ /* 0x002f22000c1e1900 */
[----:B--2---:R-:W-:-:S06]  /*00a0*/  IMAD.WIDE.U32 R4, R9, 0x4, R4 ;  /* 0x0000000409047825 */ /* 0x004fcc00078e0004 */
[----:B------:R-:W4:Y:S01]  /*00b0*/  LDG.E R5, desc[UR4][R4.64] ;  /* 0x0000000404057981 */ /* 0x000f22000c1e1900 */
[----:B---3--:R-:W-:Y:S01]  /*00c0*/  IMAD.WIDE.U32 R6, R9, 0x4, R6 ;  /* 0x0000000409067825 */ /* 0x008fe200078e0006 */
[----:B----4-:R-:W-:-:S05]  /*00d0*/  IADD3 R9, PT, PT, R2, R5, RZ ;  /* 0x0000000502097210 */ /* 0x010fca0007ffe0ff */
[----:B------:R-:W-:Y:S01]  /*00e0*/  STG.E desc[UR4][R6.64], R9 ;  /* 0x0000000906007986 */ /* 0x000fe2000c101904 */
[----:B------:R-:W-:Y:S05]  /*00f0*/  EXIT ;  /* 0x000000000000794d */ /* 0x000fea0003800000 */
.L_x_0:
[----:B------:R-:W-:-:S00]  /*0100*/  BRA `(.L_x_0) ;  /* 0xfffffffc00fc7947 */ /* 0x000fc0000383ffff */
[----:B------:R-:W-:-:S00]  /*0110*/  NOP ;  /* 0x0000000000007918 */ /* 0x000fc00000000000 */
        /* <DEDUP_REMOVED lines=14> */
.L_x_1:


//--------------------- .nv.shared.reserved.0     --------------------------
	.section	.nv.shared.reserved.0,"aw",@nobits
	.weak		__nv_reservedSMEM_offset_0_alias
	.size		__nv_reservedSMEM_offset_0_alias, 0, 64
	.other		__nv_reservedSMEM_offset_0_alias,@"STO_CUDA_RESERVED_SHARED STV_DEFAULT"
__nv_reservedSMEM_offset_0_alias:
	.zero		0
	.zero		64


//--------------------- .nv.constant0._Z9suma_vectPiS_S_ --------------------------
	.section	.nv.constant0._Z9suma_vectPiS_S_,"a",@progbits
	.sectionflags	@""
	.align	4
.nv.constant0._Z9suma_vectPiS_S_:
	.zero		920


//--------------------- SYMBOLS --------------------------

	.type		.nv.reservedSmem.offset0,@object
	.size		.nv.reservedSmem.offset0,0x4
